//
// Generated by NVIDIA NVVM Compiler
//
// Compiler Build ID: CL-36424714
// Cuda compilation tools, release 13.0, V13.0.88
// Based on NVVM 20.0.0
//

.version 9.0
.target sm_100
.address_size 64

	// .globl	_Z2mviPiS_PfS0_S0_
// _ZZ2mviPiS_PfS0_S0_E4vals has been demoted

.visible .entry _Z2mviPiS_PfS0_S0_(
	.param .u32 _Z2mviPiS_PfS0_S0__param_0,
	.param .u64 .ptr .align 1 _Z2mviPiS_PfS0_S0__param_1,
	.param .u64 .ptr .align 1 _Z2mviPiS_PfS0_S0__param_2,
	.param .u64 .ptr .align 1 _Z2mviPiS_PfS0_S0__param_3,
	.param .u64 .ptr .align 1 _Z2mviPiS_PfS0_S0__param_4,
	.param .u64 .ptr .align 1 _Z2mviPiS_PfS0_S0__param_5
)
{
	.reg .pred 	%p<16>;
	.reg .b32 	%r<80>;
	.reg .b32 	%f<124>;
	.reg .b64 	%rd<87>;
	// demoted variable
	.shared .align 4 .b8 _ZZ2mviPiS_PfS0_S0_E4vals[512];
	ld.param.u32 	%r27, [_Z2mviPiS_PfS0_S0__param_0];
	ld.param.u64 	%rd6, [_Z2mviPiS_PfS0_S0__param_1];
	ld.param.u64 	%rd8, [_Z2mviPiS_PfS0_S0__param_2];
	ld.param.u64 	%rd9, [_Z2mviPiS_PfS0_S0__param_3];
	ld.param.u64 	%rd10, [_Z2mviPiS_PfS0_S0__param_4];
	ld.param.u64 	%rd7, [_Z2mviPiS_PfS0_S0__param_5];
	cvta.to.global.u64 	%rd1, %rd10;
	cvta.to.global.u64 	%rd2, %rd8;
	cvta.to.global.u64 	%rd3, %rd9;
	mov.u32 	%r1, %tid.x;
	mov.u32 	%r28, %ctaid.x;
	mov.u32 	%r29, %ntid.x;
	mad.lo.s32 	%r30, %r28, %r29, %r1;
	shr.s32 	%r31, %r30, 31;
	shr.u32 	%r32, %r31, 27;
	add.s32 	%r33, %r30, %r32;
	shr.s32 	%r2, %r33, 5;
	and.b32  	%r3, %r30, 31;
	setp.ge.s32 	%p1, %r2, %r27;
	@%p1 bra 	$L__BB0_21;
	cvta.to.global.u64 	%rd11, %rd6;
	mul.wide.s32 	%rd12, %r2, 4;
	add.s64 	%rd13, %rd11, %rd12;
	ld.global.u32 	%r4, [%rd13];
	ld.global.u32 	%r5, [%rd13+4];
	shl.b32 	%r34, %r1, 2;
	mov.u32 	%r35, _ZZ2mviPiS_PfS0_S0_E4vals;
	add.s32 	%r6, %r35, %r34;
	mov.b32 	%r36, 0;
	st.shared.u32 	[%r6], %r36;
	add.s32 	%r75, %r4, %r3;
	setp.ge.s32 	%p2, %r75, %r5;
	mov.f32 	%f122, 0f00000000;
	@%p2 bra 	$L__BB0_15;
	add.s32 	%r37, %r75, 32;
	max.s32 	%r38, %r5, %r37;
	not.b32 	%r39, %r4;
	add.s32 	%r40, %r38, %r39;
	sub.s32 	%r41, %r40, %r3;
	shr.u32 	%r42, %r41, 5;
	add.s32 	%r8, %r42, 1;
	and.b32  	%r9, %r8, 15;
	setp.lt.u32 	%p3, %r41, 480;
	mov.f32 	%f122, 0f00000000;
	@%p3 bra 	$L__BB0_5;
	and.b32  	%r43, %r8, 268435440;
	neg.s32 	%r73, %r43;
	add.s64 	%rd4, %rd3, 1024;
	add.s64 	%rd5, %rd2, 1024;
	mov.f32 	%f122, 0f00000000;
$L__BB0_4:
	.pragma "nounroll";
	mul.wide.s32 	%rd14, %r75, 4;
	add.s64 	%rd15, %rd4, %rd14;
	add.s64 	%rd16, %rd5, %rd14;
	ld.global.f32 	%f23, [%rd15+-1024];
	ld.global.u32 	%r44, [%rd16+-1024];
	mul.wide.s32 	%rd17, %r44, 4;
	add.s64 	%rd18, %rd1, %rd17;
	ld.global.f32 	%f24, [%rd18];
	fma.rn.f32 	%f25, %f23, %f24, %f122;
	ld.global.f32 	%f26, [%rd15+-896];
	ld.global.u32 	%r45, [%rd16+-896];
	mul.wide.s32 	%rd19, %r45, 4;
	add.s64 	%rd20, %rd1, %rd19;
	ld.global.f32 	%f27, [%rd20];
	fma.rn.f32 	%f28, %f26, %f27, %f25;
	ld.global.f32 	%f29, [%rd15+-768];
	ld.global.u32 	%r46, [%rd16+-768];
	mul.wide.s32 	%rd21, %r46, 4;
	add.s64 	%rd22, %rd1, %rd21;
	ld.global.f32 	%f30, [%rd22];
	fma.rn.f32 	%f31, %f29, %f30, %f28;
	ld.global.f32 	%f32, [%rd15+-640];
	ld.global.u32 	%r47, [%rd16+-640];
	mul.wide.s32 	%rd23, %r47, 4;
	add.s64 	%rd24, %rd1, %rd23;
	ld.global.f32 	%f33, [%rd24];
	fma.rn.f32 	%f34, %f32, %f33, %f31;
	ld.global.f32 	%f35, [%rd15+-512];
	ld.global.u32 	%r48, [%rd16+-512];
	mul.wide.s32 	%rd25, %r48, 4;
	add.s64 	%rd26, %rd1, %rd25;
	ld.global.f32 	%f36, [%rd26];
	fma.rn.f32 	%f37, %f35, %f36, %f34;
	ld.global.f32 	%f38, [%rd15+-384];
	ld.global.u32 	%r49, [%rd16+-384];
	mul.wide.s32 	%rd27, %r49, 4;
	add.s64 	%rd28, %rd1, %rd27;
	ld.global.f32 	%f39, [%rd28];
	fma.rn.f32 	%f40, %f38, %f39, %f37;
	ld.global.f32 	%f41, [%rd15+-256];
	ld.global.u32 	%r50, [%rd16+-256];
	mul.wide.s32 	%rd29, %r50, 4;
	add.s64 	%rd30, %rd1, %rd29;
	ld.global.f32 	%f42, [%rd30];
	fma.rn.f32 	%f43, %f41, %f42, %f40;
	ld.global.f32 	%f44, [%rd15+-128];
	ld.global.u32 	%r51, [%rd16+-128];
	mul.wide.s32 	%rd31, %r51, 4;
	add.s64 	%rd32, %rd1, %rd31;
	ld.global.f32 	%f45, [%rd32];
	fma.rn.f32 	%f46, %f44, %f45, %f43;
	ld.global.f32 	%f47, [%rd15];
	ld.global.u32 	%r52, [%rd16];
	mul.wide.s32 	%rd33, %r52, 4;
	add.s64 	%rd34, %rd1, %rd33;
	ld.global.f32 	%f48, [%rd34];
	fma.rn.f32 	%f49, %f47, %f48, %f46;
	ld.global.f32 	%f50, [%rd15+128];
	ld.global.u32 	%r53, [%rd16+128];
	mul.wide.s32 	%rd35, %r53, 4;
	add.s64 	%rd36, %rd1, %rd35;
	ld.global.f32 	%f51, [%rd36];
	fma.rn.f32 	%f52, %f50, %f51, %f49;
	ld.global.f32 	%f53, [%rd15+256];
	ld.global.u32 	%r54, [%rd16+256];
	mul.wide.s32 	%rd37, %r54, 4;
	add.s64 	%rd38, %rd1, %rd37;
	ld.global.f32 	%f54, [%rd38];
	fma.rn.f32 	%f55, %f53, %f54, %f52;
	ld.global.f32 	%f56, [%rd15+384];
	ld.global.u32 	%r55, [%rd16+384];
	mul.wide.s32 	%rd39, %r55, 4;
	add.s64 	%rd40, %rd1, %rd39;
	ld.global.f32 	%f57, [%rd40];
	fma.rn.f32 	%f58, %f56, %f57, %f55;
	ld.global.f32 	%f59, [%rd15+512];
	ld.global.u32 	%r56, [%rd16+512];
	mul.wide.s32 	%rd41, %r56, 4;
	add.s64 	%rd42, %rd1, %rd41;
	ld.global.f32 	%f60, [%rd42];
	fma.rn.f32 	%f61, %f59, %f60, %f58;
	ld.global.f32 	%f62, [%rd15+640];
	ld.global.u32 	%r57, [%rd16+640];
	mul.wide.s32 	%rd43, %r57, 4;
	add.s64 	%rd44, %rd1, %rd43;
	ld.global.f32 	%f63, [%rd44];
	fma.rn.f32 	%f64, %f62, %f63, %f61;
	ld.global.f32 	%f65, [%rd15+768];
	ld.global.u32 	%r58, [%rd16+768];
	mul.wide.s32 	%rd45, %r58, 4;
	add.s64 	%rd46, %rd1, %rd45;
	ld.global.f32 	%f66, [%rd46];
	fma.rn.f32 	%f67, %f65, %f66, %f64;
	ld.global.f32 	%f68, [%rd15+896];
	ld.global.u32 	%r59, [%rd16+896];
	mul.wide.s32 	%rd47, %r59, 4;
	add.s64 	%rd48, %rd1, %rd47;
	ld.global.f32 	%f69, [%rd48];
	fma.rn.f32 	%f122, %f68, %f69, %f67;
	add.s32 	%r75, %r75, 512;
	add.s32 	%r73, %r73, 16;
	setp.ne.s32 	%p4, %r73, 0;
	@%p4 bra 	$L__BB0_4;
$L__BB0_5:
	setp.eq.s32 	%p5, %r9, 0;
	@%p5 bra 	$L__BB0_14;
	and.b32  	%r16, %r8, 7;
	setp.lt.u32 	%p6, %r9, 8;
	@%p6 bra 	$L__BB0_8;
	mul.wide.s32 	%rd49, %r75, 4;
	add.s64 	%rd50, %rd3, %rd49;
	ld.global.f32 	%f71, [%rd50];
	add.s64 	%rd51, %rd2, %rd49;
	ld.global.u32 	%r60, [%rd51];
	mul.wide.s32 	%rd52, %r60, 4;
	add.s64 	%rd53, %rd1, %rd52;
	ld.global.f32 	%f72, [%rd53];
	fma.rn.f32 	%f73, %f71, %f72, %f122;
	ld.global.f32 	%f74, [%rd50+128];
	ld.global.u32 	%r61, [%rd51+128];
	mul.wide.s32 	%rd54, %r61, 4;
	add.s64 	%rd55, %rd1, %rd54;
	ld.global.f32 	%f75, [%rd55];
	fma.rn.f32 	%f76, %f74, %f75, %f73;
	ld.global.f32 	%f77, [%rd50+256];
	ld.global.u32 	%r62, [%rd51+256];
	mul.wide.s32 	%rd56, %r62, 4;
	add.s64 	%rd57, %rd1, %rd56;
	ld.global.f32 	%f78, [%rd57];
	fma.rn.f32 	%f79, %f77, %f78, %f76;
	ld.global.f32 	%f80, [%rd50+384];
	ld.global.u32 	%r63, [%rd51+384];
	mul.wide.s32 	%rd58, %r63, 4;
	add.s64 	%rd59, %rd1, %rd58;
	ld.global.f32 	%f81, [%rd59];
	fma.rn.f32 	%f82, %f80, %f81, %f79;
	ld.global.f32 	%f83, [%rd50+512];
	ld.global.u32 	%r64, [%rd51+512];
	mul.wide.s32 	%rd60, %r64, 4;
	add.s64 	%rd61, %rd1, %rd60;
	ld.global.f32 	%f84, [%rd61];
	fma.rn.f32 	%f85, %f83, %f84, %f82;
	ld.global.f32 	%f86, [%rd50+640];
	ld.global.u32 	%r65, [%rd51+640];
	mul.wide.s32 	%rd62, %r65, 4;
	add.s64 	%rd63, %rd1, %rd62;
	ld.global.f32 	%f87, [%rd63];
	fma.rn.f32 	%f88, %f86, %f87, %f85;
	ld.global.f32 	%f89, [%rd50+768];
	ld.global.u32 	%r66, [%rd51+768];
	mul.wide.s32 	%rd64, %r66, 4;
	add.s64 	%rd65, %rd1, %rd64;
	ld.global.f32 	%f90, [%rd65];
	fma.rn.f32 	%f91, %f89, %f90, %f88;
	ld.global.f32 	%f92, [%rd50+896];
	ld.global.u32 	%r67, [%rd51+896];
	mul.wide.s32 	%rd66, %r67, 4;
	add.s64 	%rd67, %rd1, %rd66;
	ld.global.f32 	%f93, [%rd67];
	fma.rn.f32 	%f122, %f92, %f93, %f91;
	add.s32 	%r75, %r75, 256;
$L__BB0_8:
	setp.eq.s32 	%p7, %r16, 0;
	@%p7 bra 	$L__BB0_14;
	and.b32  	%r19, %r8, 3;
	setp.lt.u32 	%p8, %r16, 4;
	@%p8 bra 	$L__BB0_11;
	mul.wide.s32 	%rd68, %r75, 4;
	add.s64 	%rd69, %rd3, %rd68;
	ld.global.f32 	%f95, [%rd69];
	add.s64 	%rd70, %rd2, %rd68;
	ld.global.u32 	%r68, [%rd70];
	mul.wide.s32 	%rd71, %r68, 4;
	add.s64 	%rd72, %rd1, %rd71;
	ld.global.f32 	%f96, [%rd72];
	fma.rn.f32 	%f97, %f95, %f96, %f122;
	ld.global.f32 	%f98, [%rd69+128];
	ld.global.u32 	%r69, [%rd70+128];
	mul.wide.s32 	%rd73, %r69, 4;
	add.s64 	%rd74, %rd1, %rd73;
	ld.global.f32 	%f99, [%rd74];
	fma.rn.f32 	%f100, %f98, %f99, %f97;
	ld.global.f32 	%f101, [%rd69+256];
	ld.global.u32 	%r70, [%rd70+256];
	mul.wide.s32 	%rd75, %r70, 4;
	add.s64 	%rd76, %rd1, %rd75;
	ld.global.f32 	%f102, [%rd76];
	fma.rn.f32 	%f103, %f101, %f102, %f100;
	ld.global.f32 	%f104, [%rd69+384];
	ld.global.u32 	%r71, [%rd70+384];
	mul.wide.s32 	%rd77, %r71, 4;
	add.s64 	%rd78, %rd1, %rd77;
	ld.global.f32 	%f105, [%rd78];
	fma.rn.f32 	%f122, %f104, %f105, %f103;
	add.s32 	%r75, %r75, 128;
$L__BB0_11:
	setp.eq.s32 	%p9, %r19, 0;
	@%p9 bra 	$L__BB0_14;
	neg.s32 	%r78, %r19;
$L__BB0_13:
	.pragma "nounroll";
	mul.wide.s32 	%rd79, %r75, 4;
	add.s64 	%rd80, %rd2, %rd79;
	add.s64 	%rd81, %rd3, %rd79;
	ld.global.f32 	%f106, [%rd81];
	ld.global.u32 	%r72, [%rd80];
	mul.wide.s32 	%rd82, %r72, 4;
	add.s64 	%rd83, %rd1, %rd82;
	ld.global.f32 	%f107, [%rd83];
	fma.rn.f32 	%f122, %f106, %f107, %f122;
	add.s32 	%r75, %r75, 32;
	add.s32 	%r78, %r78, 1;
	setp.ne.s32 	%p10, %r78, 0;
	@%p10 bra 	$L__BB0_13;
$L__BB0_14:
	st.shared.f32 	[%r6], %f122;
$L__BB0_15:
	setp.gt.u32 	%p11, %r3, 15;
	@%p11 bra 	$L__BB0_21;
	ld.shared.f32 	%f108, [%r6+64];
	add.f32 	%f15, %f108, %f122;
	st.shared.f32 	[%r6], %f15;
	setp.gt.u32 	%p12, %r3, 7;
	@%p12 bra 	$L__BB0_21;
	ld.shared.f32 	%f109, [%r6+32];
	add.f32 	%f16, %f109, %f15;
	st.shared.f32 	[%r6], %f16;
	setp.gt.u32 	%p13, %r3, 3;
	@%p13 bra 	$L__BB0_21;
	ld.shared.f32 	%f110, [%r6+16];
	add.f32 	%f17, %f110, %f16;
	st.shared.f32 	[%r6], %f17;
	setp.gt.u32 	%p14, %r3, 1;
	@%p14 bra 	$L__BB0_21;
	ld.shared.f32 	%f111, [%r6+8];
	add.f32 	%f18, %f111, %f17;
	st.shared.f32 	[%r6], %f18;
	setp.ne.s32 	%p15, %r3, 0;
	@%p15 bra 	$L__BB0_21;
	ld.shared.f32 	%f112, [%r6+4];
	add.f32 	%f113, %f112, %f18;
	st.shared.f32 	[%r6], %f113;
	cvta.to.global.u64 	%rd84, %rd7;
	add.s64 	%rd86, %rd84, %rd12;
	st.global.f32 	[%rd86], %f113;
$L__BB0_21:
	ret;

}


// ===== COMPILED SASS (sm_100) =====

	.target	sm_100

	.elftype	@"ET_EXEC"


//--------------------- .note.nv.tkinfo           --------------------------
	.section	.note.nv.tkinfo,"",@"SHT_NOTE"
	.sectionflags	@"SHF_NOTE_NV_TKINFO"
	.tkinfo
        /*0018*/ 	.word	0x00000002
        /*0030*/ 	.string	""
        /*0030*/ 	.string	"ptxas"
        /*0030*/ 	.string	"Cuda compilation tools, release 13.0, V13.0.88"
        /*0030*/ 	.string	"Build cuda_13.0.r13.0/compiler.36424714_0"
        /*0030*/ 	.string	"-arch sm_100 -m 64 "



//--------------------- .note.nv.cuinfo           --------------------------
	.section	.note.nv.cuinfo,"",@"SHT_NOTE"
	.sectionflags	@"SHF_NOTE_NV_CUINFO"
        /*0018*/ 	.short	0x0002
        /*001a*/ 	.short	0x0064
        /*001c*/ 	.short	0x0082
	.zero		2


//--------------------- .nv.info                  --------------------------
	.section	.nv.info,"",@"SHT_CUDA_INFO"
	.align	4


	//----- nvinfo : EIATTR_REGCOUNT
	.align		4
        /*0000*/ 	.byte	0x04, 0x2f
        /*0002*/ 	.short	(.L_1 - .L_0)
	.align		4
.L_0:
        /*0004*/ 	.word	index@(_Z2mviPiS_PfS0_S0_)
        /*0008*/ 	.word	0x00000020


	//----- nvinfo : EIATTR_FRAME_SIZE
	.align		4
.L_1:
        /*000c*/ 	.byte	0x04, 0x11
        /*000e*/ 	.short	(.L_3 - .L_2)
	.align		4
.L_2:
        /*0010*/ 	.word	index@(_Z2mviPiS_PfS0_S0_)
        /*0014*/ 	.word	0x00000000


	//----- nvinfo : EIATTR_MIN_STACK_SIZE
	.align		4
.L_3:
        /*0018*/ 	.byte	0x04, 0x12
        /*001a*/ 	.short	(.L_5 - .L_4)
	.align		4
.L_4:
        /*001c*/ 	.word	index@(_Z2mviPiS_PfS0_S0_)
        /*0020*/ 	.word	0x00000000
.L_5:


//--------------------- .nv.compat                --------------------------
	.section	.nv.compat,"",@"SHT_CUDA_COMPAT_INFO"
	.align	4
        /*0000*/ 	.byte	0x02, 0x09, 0x00, 0x00, 0x02, 0x02, 0x01, 0x00, 0x02, 0x05, 0x05, 0x00, 0x03, 0x07, 0x01, 0x01
        /*0010*/ 	.byte	0x02, 0x03, 0x00, 0x00, 0x02, 0x06, 0x01, 0x00, 0x04, 0x0b, 0x08, 0x00, 0x09, 0x00, 0x00, 0x00
        /*0020*/ 	.byte	0x00, 0x00, 0x00, 0x00


//--------------------- .nv.info._Z2mviPiS_PfS0_S0_ --------------------------
	.section	.nv.info._Z2mviPiS_PfS0_S0_,"",@"SHT_CUDA_INFO"
	.sectionflags	@""
	.align	4


	//----- nvinfo : EIATTR_CUDA_API_VERSION
	.align		4
        /*0000*/ 	.byte	0x04, 0x37
        /*0002*/ 	.short	(.L_7 - .L_6)
.L_6:
        /*0004*/ 	.word	0x00000082


	//----- nvinfo : EIATTR_KPARAM_INFO
	.align		4
.L_7:
        /*0008*/ 	.byte	0x04, 0x17
        /*000a*/ 	.short	(.L_9 - .L_8)
.L_8:
        /*000c*/ 	.word	0x00000000
        /*0010*/ 	.short	0x0005
        /*0012*/ 	.short	0x0028
        /*0014*/ 	.byte	0x00, 0xf5, 0x21, 0x00


	//----- nvinfo : EIATTR_KPARAM_INFO
	.align		4
.L_9:
        /*0018*/ 	.byte	0x04, 0x17
        /*001a*/ 	.short	(.L_11 - .L_10)
.L_10:
        /*001c*/ 	.word	0x00000000
        /*0020*/ 	.short	0x0004
        /*0022*/ 	.short	0x0020
        /*0024*/ 	.byte	0x00, 0xf5, 0x21, 0x00


	//----- nvinfo : EIATTR_KPARAM_INFO
	.align		4
.L_11:
        /*0028*/ 	.byte	0x04, 0x17
        /*002a*/ 	.short	(.L_13 - .L_12)
.L_12:
        /*002c*/ 	.word	0x00000000
        /*0030*/ 	.short	0x0003
        /*0032*/ 	.short	0x0018
        /*0034*/ 	.byte	0x00, 0xf5, 0x21, 0x00


	//----- nvinfo : EIATTR_KPARAM_INFO
	.align		4
.L_13:
        /*0038*/ 	.byte	0x04, 0x17
        /*003a*/ 	.short	(.L_15 - .L_14)
.L_14:
        /*003c*/ 	.word	0x00000000
        /*0040*/ 	.short	0x0002
        /*0042*/ 	.short	0x0010
        /*0044*/ 	.byte	0x00, 0xf5, 0x21, 0x00


	//----- nvinfo : EIATTR_KPARAM_INFO
	.align		4
.L_15:
        /*0048*/ 	.byte	0x04, 0x17
        /*004a*/ 	.short	(.L_17 - .L_16)
.L_16:
        /*004c*/ 	.word	0x00000000
        /*0050*/ 	.short	0x0001
        /*0052*/ 	.short	0x0008
        /*0054*/ 	.byte	0x00, 0xf5, 0x21, 0x00


	//----- nvinfo : EIATTR_KPARAM_INFO
	.align		4
.L_17:
        /*0058*/ 	.byte	0x04, 0x17
        /*005a*/ 	.short	(.L_19 - .L_18)
.L_18:
        /*005c*/ 	.word	0x00000000
        /*0060*/ 	.short	0x0000
        /*0062*/ 	.short	0x0000
        /*0064*/ 	.byte	0x00, 0xf0, 0x11, 0x00


	//----- nvinfo : EIATTR_SPARSE_MMA_MASK
	.align		4
.L_19:
        /*0068*/ 	.byte	0x03, 0x50
        /*006a*/ 	.short	0x0000


	//----- nvinfo : EIATTR_MAXREG_COUNT
	.align		4
        /*006c*/ 	.byte	0x03, 0x1b
        /*006e*/ 	.short	0x00ff


	//----- nvinfo : EIATTR_MERCURY_ISA_VERSION
	.align		4
        /*0070*/ 	.byte	0x03, 0x5f
        /*0072*/ 	.short	0x0101


	//----- nvinfo : EIATTR_VRC_CTA_INIT_COUNT
	.align		4
        /*0074*/ 	.byte	0x02, 0x4a
	.zero		1
	.zero		1


	//----- nvinfo : EIATTR_EXIT_INSTR_OFFSETS
	.align		4
        /*0078*/ 	.byte	0x04, 0x1c
        /*007a*/ 	.short	(.L_21 - .L_20)


	//   ....[0]....
.L_20:
        /*007c*/ 	.word	0x000000a0


	//   ....[1]....
        /*0080*/ 	.word	0x00000f20


	//   ....[2]....
        /*0084*/ 	.word	0x00000f70


	//   ....[3]....
        /*0088*/ 	.word	0x00000fc0


	//   ....[4]....
        /*008c*/ 	.word	0x00001010


	//   ....[5]....
        /*0090*/ 	.word	0x00001060


	//   ....[6]....
        /*0094*/ 	.word	0x000010d0


	//----- nvinfo : EIATTR_CRS_STACK_SIZE
	.align		4
.L_21:
        /*0098*/ 	.byte	0x04, 0x1e
        /*009a*/ 	.short	(.L_23 - .L_22)
.L_22:
        /*009c*/ 	.word	0x00000000


	//----- nvinfo : EIATTR_CBANK_PARAM_SIZE
	.align		4
.L_23:
        /*00a0*/ 	.byte	0x03, 0x19
        /*00a2*/ 	.short	0x0030


	//----- nvinfo : EIATTR_PARAM_CBANK
	.align		4
        /*00a4*/ 	.byte	0x04, 0x0a
        /*00a6*/ 	.short	(.L_25 - .L_24)
	.align		4
.L_24:
        /*00a8*/ 	.word	index@(.nv.constant0._Z2mviPiS_PfS0_S0_)
        /*00ac*/ 	.short	0x0380
        /*00ae*/ 	.short	0x0030


	//----- nvinfo : EIATTR_SW_WAR
	.align		4
.L_25:
        /*00b0*/ 	.byte	0x04, 0x36
        /*00b2*/ 	.short	(.L_27 - .L_26)
.L_26:
        /*00b4*/ 	.word	0x00000008
.L_27:


//--------------------- .nv.callgraph             --------------------------
	.section	.nv.callgraph,"",@"SHT_CUDA_CALLGRAPH"
	.align	4
	.sectionentsize	8
	.align		4
        /*0000*/ 	.word	0x00000000
	.align		4
        /*0004*/ 	.word	0xffffffff
	.align		4
        /*0008*/ 	.word	0x00000000
	.align		4
        /*000c*/ 	.word	0xfffffffe
	.align		4
        /*0010*/ 	.word	0x00000000
	.align		4
        /*0014*/ 	.word	0xfffffffd
	.align		4
        /*0018*/ 	.word	0x00000000
	.align		4
        /*001c*/ 	.word	0xfffffffc


//--------------------- .text._Z2mviPiS_PfS0_S0_  --------------------------
	.section	.text._Z2mviPiS_PfS0_S0_,"ax",@progbits
	.align	128
        .global         _Z2mviPiS_PfS0_S0_
        .type           _Z2mviPiS_PfS0_S0_,@function
        .size           _Z2mviPiS_PfS0_S0_,(.L_x_13 - _Z2mviPiS_PfS0_S0_)
        .other          _Z2mviPiS_PfS0_S0_,@"STO_CUDA_ENTRY STV_DEFAULT"
_Z2mviPiS_PfS0_S0_:
.text._Z2mviPiS_PfS0_S0_:
[----:B------:R-:W-:Y:S01]  /*0000*/  LDC R1, c[0x0][0x37c] ;  /* 0x0000df00ff017b82 */ /* 0x000fe20000000800 */
[----:B------:R-:W0:Y:S07]  /*0010*/  S2R R2, SR_TID.X ;  /* 0x0000000000027919 */ /* 0x000e2e0000002100 */
[----:B------:R-:W0:Y:S01]  /*0020*/  S2UR UR4, SR_CTAID.X ;  /* 0x00000000000479c3 */ /* 0x000e220000002500 */
[----:B------:R-:W1:Y:S07]  /*0030*/  LDCU UR5, c[0x0][0x380] ;  /* 0x00007000ff0577ac */ /* 0x000e6e0008000800 */
[----:B------:R-:W0:Y:S02]  /*0040*/  LDC R3, c[0x0][0x360] ;  /* 0x0000d800ff037b82 */ /* 0x000e240000000800 */
[----:B0-----:R-:W-:-:S05]  /*0050*/  IMAD R3, R3, UR4, R2 ;  /* 0x0000000403037c24 */ /* 0x001fca000f8e0202 */
[----:B------:R-:W-:-:S04]  /*0060*/  SHF.R.S32.HI R0, RZ, 0x1f, R3 ;  /* 0x0000001fff007819 */ /* 0x000fc80000011403 */
[----:B------:R-:W-:-:S04]  /*0070*/  LEA.HI R0, R0, R3, RZ, 0x5 ;  /* 0x0000000300007211 */ /* 0x000fc800078f28ff */
[----:B------:R-:W-:-:S04]  /*0080*/  SHF.R.S32.HI R0, RZ, 0x5, R0 ;  /* 0x00000005ff007819 */ /* 0x000fc80000011400 */
[----:B-1----:R-:W-:-:S13]  /*0090*/  ISETP.GE.AND P0, PT, R0, UR5, PT ;  /* 0x0000000500007c0c */ /* 0x002fda000bf06270 */
[----:B------:R-:W-:Y:S05]  /*00a0*/  @P0 EXIT ;  /* 0x000000000000094d */ /* 0x000fea0003800000 */
[----:B------:R-:W0:Y:S01]  /*00b0*/  LDC.64 R4, c[0x0][0x388] ;  /* 0x0000e200ff047b82 */ /* 0x000e220000000a00 */
[----:B------:R-:W1:Y:S01]  /*00c0*/  LDCU.64 UR6, c[0x0][0x358] ;  /* 0x00006b00ff0677ac */ /* 0x000e620008000a00 */
[----:B0-----:R-:W-:-:S05]  /*00d0*/  IMAD.WIDE R4, R0, 0x4, R4 ;  /* 0x0000000400047825 */ /* 0x001fca00078e0204 */
[----:B-1----:R-:W2:Y:S04]  /*00e0*/  LDG.E R6, desc[UR6][R4.64] ;  /* 0x0000000604067981 */ /* 0x002ea8000c1e1900 */
[----:B------:R-:W3:Y:S01]  /*00f0*/  LDG.E R8, desc[UR6][R4.64+0x4] ;  /* 0x0000040604087981 */ /* 0x000ee2000c1e1900 */
[----:B------:R-:W0:Y:S01]  /*0100*/  S2UR UR5, SR_CgaCtaId ;  /* 0x00000000000579c3 */ /* 0x000e220000008800 */
[----:B------:R-:W-:Y:S01]  /*0110*/  UMOV UR4, 0x400 ;  /* 0x0000040000047882 */ /* 0x000fe20000000000 */
[----:B------:R-:W-:Y:S01]  /*0120*/  LOP3.LUT R3, R3, 0x1f, RZ, 0xc0, !PT ;  /* 0x0000001f03037812 */ /* 0x000fe200078ec0ff */
[----:B------:R-:W-:Y:S01]  /*0130*/  BSSY.RECONVERGENT B0, `(.L_x_0) ;  /* 0x00000dd000007945 */ /* 0x000fe20003800200 */
[----:B------:R-:W-:Y:S01]  /*0140*/  HFMA2 R23, -RZ, RZ, 0, 0 ;  /* 0x00000000ff177431 */ /* 0x000fe200000001ff */
[----:B0-----:R-:W-:-:S06]  /*0150*/  ULEA UR4, UR5, UR4, 0x18 ;  /* 0x0000000405047291 */ /* 0x001fcc000f8ec0ff */
[----:B------:R-:W-:-:S05]  /*0160*/  LEA R2, R2, UR4, 0x2 ;  /* 0x0000000402027c11 */ /* 0x000fca000f8e10ff */
[----:B------:R0:W-:Y:S01]  /*0170*/  STS [R2], RZ ;  /* 0x000000ff02007388 */ /* 0x0001e20000000800 */
[----:B--2---:R-:W-:-:S04]  /*0180*/  IADD3 R7, PT, PT, R3, R6, RZ ;  /* 0x0000000603077210 */ /* 0x004fc80007ffe0ff */
[----:B---3--:R-:W-:-:S13]  /*0190*/  ISETP.GE.AND P0, PT, R7, R8, PT ;  /* 0x000000080700720c */ /* 0x008fda0003f06270 */
[----:B0-----:R-:W-:Y:S05]  /*01a0*/  @P0 BRA `(.L_x_1) ;  /* 0x0000000c00540947 */ /* 0x001fea0003800000 */
[----:B------:R-:W-:Y:S01]  /*01b0*/  MOV R5, R7 ;  /* 0x0000000700057202 */ /* 0x000fe20000000f00 */
[----:B------:R-:W-:Y:S01]  /*01c0*/  BSSY.RECONVERGENT B1, `(.L_x_2) ;  /* 0x000006a000017945 */ /* 0x000fe20003800200 */
[----:B------:R-:W-:Y:S02]  /*01d0*/  LOP3.LUT R6, RZ, R6, RZ, 0x33, !PT ;  /* 0x00000006ff067212 */ /* 0x000fe400078e33ff */
[----:B------:R-:W-:Y:S02]  /*01e0*/  VIADDMNMX R8, R5, 0x20, R8, !PT ;  /* 0x0000002005087846 */ /* 0x000fe40007800108 */
[----:B------:R-:W-:Y:S02]  /*01f0*/  MOV R23, RZ ;  /* 0x000000ff00177202 */ /* 0x000fe40000000f00 */
[----:B------:R-:W-:-:S04]  /*0200*/  IADD3 R8, PT, PT, -R3, R8, R6 ;  /* 0x0000000803087210 */ /* 0x000fc80007ffe106 */
[C---:B------:R-:W-:Y:S02]  /*0210*/  ISETP.GE.U32.AND P1, PT, R8.reuse, 0x1e0, PT ;  /* 0x000001e00800780c */ /* 0x040fe40003f26070 */
[----:B------:R-:W-:-:S04]  /*0220*/  LEA.HI R6, R8, 0x1, RZ, 0x1b ;  /* 0x0000000108067811 */ /* 0x000fc800078fd8ff */
[----:B------:R-:W-:-:S04]  /*0230*/  LOP3.LUT R7, R6, 0xf, RZ, 0xc0, !PT ;  /* 0x0000000f06077812 */ /* 0x000fc800078ec0ff */
[----:B------:R-:W-:-:S03]  /*0240*/  ISETP.NE.AND P0, PT, R7, RZ, PT ;  /* 0x000000ff0700720c */ /* 0x000fc60003f05270 */
[----:B------:R-:W-:Y:S10]  /*0250*/  @!P1 BRA `(.L_x_3) ;  /* 0x0000000400809947 */ /* 0x000ff40003800000 */
[----:B------:R-:W0:Y:S01]  /*0260*/  LDC.64 R12, c[0x0][0x390] ;  /* 0x0000e400ff0c7b82 */ /* 0x000e220000000a00 */
[----:B------:R-:W-:Y:S02]  /*0270*/  LOP3.LUT R4, R6, 0xffffff0, RZ, 0xc0, !PT ;  /* 0x0ffffff006047812 */ /* 0x000fe400078ec0ff */
[----:B------:R-:W-:Y:S02]  /*0280*/  MOV R23, RZ ;  /* 0x000000ff00177202 */ /* 0x000fe40000000f00 */
[----:B------:R-:W-:-:S03]  /*0290*/  IADD3 R4, PT, PT, -R4, RZ, RZ ;  /* 0x000000ff04047210 */ /* 0x000fc60007ffe1ff */
[----:B------:R-:W1:Y:S01]  /*02a0*/  LDC.64 R14, c[0x0][0x398] ;  /* 0x0000e600ff0e7b82 */ /* 0x000e620000000a00 */
[----:B0-----:R-:W-:-:S04]  /*02b0*/  IADD3 R12, P2, PT, R12, 0x400, RZ ;  /* 0x000004000c0c7810 */ /* 0x001fc80007f5e0ff */
[----:B------:R-:W-:Y:S02]  /*02c0*/  IADD3.X R13, PT, PT, RZ, R13, RZ, P2, !PT ;  /* 0x0000000dff0d7210 */ /* 0x000fe400017fe4ff */
[----:B-1----:R-:W-:-:S04]  /*02d0*/  IADD3 R14, P1, PT, R14, 0x400, RZ ;  /* 0x000004000e0e7810 */ /* 0x002fc80007f3e0ff */
[----:B------:R-:W-:-:S09]  /*02e0*/  IADD3.X R15, PT, PT, RZ, R15, RZ, P1, !PT ;  /* 0x0000000fff0f7210 */ /* 0x000fd20000ffe4ff */
.L_x_4:
[C---:B------:R-:W-:Y:S01]  /*02f0*/  IMAD.WIDE R28, R5.reuse, 0x4, R12 ;  /* 0x00000004051c7825 */ /* 0x040fe200078e020c */
[----:B------:R-:W0:Y:S04]  /*0300*/  LDC.64 R16, c[0x0][0x3a0] ;  /* 0x0000e800ff107b82 */ /* 0x000e280000000a00 */
[----:B------:R-:W0:Y:S04]  /*0310*/  LDG.E R11, desc[UR6][R28.64+-0x400] ;  /* 0xfffc00061c0b7981 */ /* 0x000e28000c1e1900 */
[----:B------:R-:W2:Y:S01]  /*0320*/  LDG.E R9, desc[UR6][R28.64+-0x380] ;  /* 0xfffc80061c097981 */ /* 0x000ea2000c1e1900 */
[----:B------:R-:W-:-:S03]  /*0330*/  IMAD.WIDE R20, R5, 0x4, R14 ;  /* 0x0000000405147825 */ /* 0x000fc600078e020e */
[----:B------:R-:W3:Y:S04]  /*0340*/  LDG.E R27, desc[UR6][R28.64+-0x300] ;  /* 0xfffd00061c1b7981 */ /* 0x000ee8000c1e1900 */
[----:B------:R-:W4:Y:S04]  /*0350*/  LDG.E R22, desc[UR6][R20.64+-0x400] ;  /* 0xfffc000614167981 */ /* 0x000f28000c1e1900 */
[----:B------:R-:W5:Y:S04]  /*0360*/  LDG.E R25, desc[UR6][R28.64+-0x200] ;  /* 0xfffe00061c197981 */ /* 0x000f68000c1e1900 */
[----:B------:R-:W5:Y:S04]  /*0370*/  LDG.E R18, desc[UR6][R20.64+-0x380] ;  /* 0xfffc800614127981 */ /* 0x000f68000c1e1900 */
[----:B------:R-:W5:Y:S01]  /*0380*/  LDG.E R19, desc[UR6][R20.64+-0x280] ;  /* 0xfffd800614137981 */ /* 0x000f62000c1e1900 */
[----:B0-----:R-:W-:-:S06]  /*0390*/  IMAD.WIDE R10, R11, 0x4, R16 ;  /* 0x000000040b0a7825 */ /* 0x001fcc00078e0210 */
[----:B------:R-:W4:Y:S04]  /*03a0*/  LDG.E R10, desc[UR6][R10.64] ;  /* 0x000000060a0a7981 */ /* 0x000f28000c1e1900 */
[----:B------:R-:W5:Y:S01]  /*03b0*/  LDG.E R11, desc[UR6][R28.64+-0x280] ;  /* 0xfffd80061c0b7981 */ /* 0x000f62000c1e1900 */
[----:B--2---:R-:W-:-:S04]  /*03c0*/  IMAD.WIDE R8, R9, 0x4, R16 ;  /* 0x0000000409087825 */ /* 0x004fc800078e0210 */
[----:B---3--:R-:W-:Y:S02]  /*03d0*/  IMAD.WIDE R26, R27, 0x4, R16 ;  /* 0x000000041b1a7825 */ /* 0x008fe400078e0210 */
[----:B------:R-:W2:Y:S04]  /*03e0*/  LDG.E R9, desc[UR6][R8.64] ;  /* 0x0000000608097981 */ /* 0x000ea8000c1e1900 */
[----:B------:R0:W3:Y:S04]  /*03f0*/  LDG.E R8, desc[UR6][R26.64] ;  /* 0x000000061a087981 */ /* 0x0000e8000c1e1900 */
[----:B------:R-:W0:Y:S01]  /*0400*/  LDG.E R27, desc[UR6][R28.64+-0x180] ;  /* 0xfffe80061c1b7981 */ /* 0x000e22000c1e1900 */
[----:B----4-:R-:W-:-:S03]  /*0410*/  FFMA R22, R22, R10, R23 ;  /* 0x0000000a16167223 */ /* 0x010fc60000000017 */
[----:B------:R-:W3:Y:S01]  /*0420*/  LDG.E R23, desc[UR6][R20.64+-0x300] ;  /* 0xfffd000614177981 */ /* 0x000ee2000c1e1900 */
[----:B-----5:R-:W-:-:S06]  /*0430*/  IMAD.WIDE R10, R11, 0x4, R16 ;  /* 0x000000040b0a7825 */ /* 0x020fcc00078e0210 */
[----:B------:R-:W4:Y:S01]  /*0440*/  LDG.E R10, desc[UR6][R10.64] ;  /* 0x000000060a0a7981 */ /* 0x000f22000c1e1900 */
[----:B------:R-:W-:-:S04]  /*0450*/  IMAD.WIDE R24, R25, 0x4, R16 ;  /* 0x0000000419187825 */ /* 0x000fc800078e0210 */
[----:B--2---:R-:W-:Y:S02]  /*0460*/  FFMA R18, R18, R9, R22 ;  /* 0x0000000912127223 */ /* 0x004fe40000000016 */
[----:B------:R-:W2:Y:S04]  /*0470*/  LDG.E R9, desc[UR6][R20.64+-0x200] ;  /* 0xfffe000614097981 */ /* 0x000ea8000c1e1900 */
[----:B------:R-:W2:Y:S04]  /*0480*/  LDG.E R24, desc[UR6][R24.64] ;  /* 0x0000000618187981 */ /* 0x000ea8000c1e1900 */
[----:B------:R-:W5:Y:S04]  /*0490*/  LDG.E R11, desc[UR6][R28.64+-0x100] ;  /* 0xffff00061c0b7981 */ /* 0x000f68000c1e1900 */
[----:B------:R-:W5:Y:S04]  /*04a0*/  LDG.E R22, desc[UR6][R20.64+-0x180] ;  /* 0xfffe800614167981 */ /* 0x000f68000c1e1900 */
[----:B------:R-:W5:Y:S01]  /*04b0*/  LDG.E R25, desc[UR6][R20.64+-0x100] ;  /* 0xffff000614197981 */ /* 0x000f62000c1e1900 */
[----:B0-----:R-:W-:-:S04]  /*04c0*/  IMAD.WIDE R26, R27, 0x4, R16 ;  /* 0x000000041b1a7825 */ /* 0x001fc800078e0210 */
[----:B---3--:R-:W-:Y:S02]  /*04d0*/  FFMA R23, R23, R8, R18 ;  /* 0x0000000817177223 */ /* 0x008fe40000000012 */
[----:B------:R2:W3:Y:S04]  /*04e0*/  LDG.E R8, desc[UR6][R26.64] ;  /* 0x000000061a087981 */ /* 0x0004e8000c1e1900 */
[----:B------:R-:W3:Y:S01]  /*04f0*/  LDG.E R18, desc[UR6][R28.64+-0x80] ;  /* 0xffff80061c127981 */ /* 0x000ee2000c1e1900 */
[----:B----4-:R-:W-:-:S03]  /*0500*/  FFMA R23, R19, R10, R23 ;  /* 0x0000000a13177223 */ /* 0x010fc60000000017 */
[----:B------:R-:W4:Y:S01]  /*0510*/  LDG.E R19, desc[UR6][R28.64] ;  /* 0x000000061c137981 */ /* 0x000f22000c1e1900 */
[----:B--2---:R-:W-:-:S03]  /*0520*/  FFMA R27, R9, R24, R23 ;  /* 0x00000018091b7223 */ /* 0x004fc60000000017 */
[----:B------:R-:W2:Y:S01]  /*0530*/  LDG.E R9, desc[UR6][R28.64+0x80] ;  /* 0x000080061c097981 */ /* 0x000ea2000c1e1900 */
[----:B-----5:R-:W-:-:S05]  /*0540*/  IMAD.WIDE R10, R11, 0x4, R16 ;  /* 0x000000040b0a7825 */ /* 0x020fca00078e0210 */
[----:B------:R-:W5:Y:S04]  /*0550*/  LDG.E R23, desc[UR6][R10.64] ;  /* 0x000000060a177981 */ /* 0x000f68000c1e1900 */
[----:B------:R-:W2:Y:S01]  /*0560*/  LDG.E R11, desc[UR6][R28.64+0x100] ;  /* 0x000100061c0b7981 */ /* 0x000ea2000c1e1900 */
[----:B---3--:R-:W-:-:S03]  /*0570*/  FFMA R8, R22, R8, R27 ;  /* 0x0000000816087223 */ /* 0x008fc6000000001b */
[----:B------:R-:W3:Y:S01]  /*0580*/  LDG.E R22, desc[UR6][R20.64] ;  /* 0x0000000614167981 */ /* 0x000ee2000c1e1900 */
[----:B------:R-:W-:-:S03]  /*0590*/  IMAD.WIDE R26, R18, 0x4, R16 ;  /* 0x00000004121a7825 */ /* 0x000fc600078e0210 */
[----:B------:R-:W3:Y:S04]  /*05a0*/  LDG.E R18, desc[UR6][R20.64+-0x80] ;  /* 0xffff800614127981 */ /* 0x000ee8000c1e1900 */
[----:B------:R4:W3:Y:S02]  /*05b0*/  LDG.E R24, desc[UR6][R26.64] ;  /* 0x000000061a187981 */ /* 0x0008e4000c1e1900 */
[----:B----4-:R-:W-:-:S05]  /*05c0*/  IMAD.WIDE R26, R19, 0x4, R16 ;  /* 0x00000004131a7825 */ /* 0x010fca00078e0210 */
[----:B------:R-:W4:Y:S01]  /*05d0*/  LDG.E R19, desc[UR6][R26.64] ;  /* 0x000000061a137981 */ /* 0x000f22000c1e1900 */
[----:B-----5:R-:W-:Y:S01]  /*05e0*/  FFMA R23, R25, R23, R8 ;  /* 0x0000001719177223 */ /* 0x020fe20000000008 */
[--C-:B--2---:R-:W-:Y:S02]  /*05f0*/  IMAD.WIDE R8, R9, 0x4, R16.reuse ;  /* 0x0000000409087825 */ /* 0x104fe400078e0210 */
[----:B------:R-:W2:Y:S02]  /*0600*/  LDG.E R27, desc[UR6][R20.64+0x100] ;  /* 0x00010006141b7981 */ /* 0x000ea4000c1e1900 */
[----:B------:R-:W-:Y:S02]  /*0610*/  IMAD.WIDE R10, R11, 0x4, R16 ;  /* 0x000000040b0a7825 */ /* 0x000fe400078e0210 */
[----:B------:R-:W5:Y:S04]  /*0620*/  LDG.E R8, desc[UR6][R8.64] ;  /* 0x0000000608087981 */ /* 0x000f68000c1e1900 */
[----:B------:R-:W2:Y:S04]  /*0630*/  LDG.E R26, desc[UR6][R20.64+0x300] ;  /* 0x00030006141a7981 */ /* 0x000ea8000c1e1900 */
[----:B------:R-:W2:Y:S04]  /*0640*/  LDG.E R10, desc[UR6][R10.64] ;  /* 0x000000060a0a7981 */ /* 0x000ea8000c1e1900 */
[----:B------:R-:W5:Y:S04]  /*0650*/  LDG.E R9, desc[UR6][R20.64+0x80] ;  /* 0x0000800614097981 */ /* 0x000f68000c1e1900 */
[----:B------:R-:W2:Y:S01]  /*0660*/  LDG.E R11, desc[UR6][R20.64+0x280] ;  /* 0x00028006140b7981 */ /* 0x000ea2000c1e1900 */
[----:B---3--:R-:W-:-:S03]  /*0670*/  FFMA R25, R18, R24, R23 ;  /* 0x0000001812197223 */ /* 0x008fc60000000017 */
[----:B------:R-:W3:Y:S04]  /*0680*/  LDG.E R18, desc[UR6][R28.64+0x180] ;  /* 0x000180061c127981 */ /* 0x000ee8000c1e1900 */
[----:B------:R-:W3:Y:S01]  /*0690*/  LDG.E R23, desc[UR6][R28.64+0x200] ;  /* 0x000200061c177981 */ /* 0x000ee2000c1e1900 */
[----:B----4-:R-:W-:-:S03]  /*06a0*/  FFMA R22, R22, R19, R25 ;  /* 0x0000001316167223 */ /* 0x010fc60000000019 */
[----:B------:R-:W4:Y:S04]  /*06b0*/  LDG.E R25, desc[UR6][R28.64+0x280] ;  /* 0x000280061c197981 */ /* 0x000f28000c1e1900 */
[----:B------:R-:W4:Y:S04]  /*06c0*/  LDG.E R19, desc[UR6][R28.64+0x300] ;  /* 0x000300061c137981 */ /* 0x000f28000c1e1900 */
[----:B------:R-:W4:Y:S01]  /*06d0*/  LDG.E R29, desc[UR6][R28.64+0x380] ;  /* 0x000380061c1d7981 */ /* 0x000f22000c1e1900 */
[----:B-----5:R-:W-:-:S03]  /*06e0*/  FFMA R8, R9, R8, R22 ;  /* 0x0000000809087223 */ /* 0x020fc60000000016 */
[----:B------:R-:W5:Y:S01]  /*06f0*/  LDG.E R9, desc[UR6][R20.64+0x180] ;  /* 0x0001800614097981 */ /* 0x000f62000c1e1900 */
[----:B--2---:R-:W-:-:S03]  /*0700*/  FFMA R8, R27, R10, R8 ;  /* 0x0000000a1b087223 */ /* 0x004fc60000000008 */
[----:B------:R-:W2:Y:S04]  /*0710*/  LDG.E R10, desc[UR6][R20.64+0x200] ;  /* 0x00020006140a7981 */ /* 0x000ea8000c1e1900 */
[----:B------:R3:W2:Y:S02]  /*0720*/  LDG.E R27, desc[UR6][R20.64+0x380] ;  /* 0x00038006141b7981 */ /* 0x0006a4000c1e1900 */
[----:B---3--:R-:W-:-:S04]  /*0730*/  IMAD.WIDE R20, R18, 0x4, R16 ;  /* 0x0000000412147825 */ /* 0x008fc800078e0210 */
[--C-:B------:R-:W-:Y:S02]  /*0740*/  IMAD.WIDE R22, R23, 0x4, R16.reuse ;  /* 0x0000000417167825 */ /* 0x100fe400078e0210 */
[----:B------:R-:W5:Y:S04]  /*0750*/  LDG.E R20, desc[UR6][R20.64] ;  /* 0x0000000614147981 */ /* 0x000f68000c1e1900 */
[----:B------:R-:W2:Y:S01]  /*0760*/  LDG.E R23, desc[UR6][R22.64] ;  /* 0x0000000616177981 */ /* 0x000ea2000c1e1900 */
[----:B----4-:R-:W-:-:S04]  /*0770*/  IMAD.WIDE R24, R25, 0x4, R16 ;  /* 0x0000000419187825 */ /* 0x010fc800078e0210 */
[--C-:B------:R-:W-:Y:S02]  /*0780*/  IMAD.WIDE R18, R19, 0x4, R16.reuse ;  /* 0x0000000413127825 */ /* 0x100fe400078e0210 */
[----:B------:R-:W3:Y:S04]  /*0790*/  LDG.E R24, desc[UR6][R24.64] ;  /* 0x0000000618187981 */ /* 0x000ee8000c1e1900 */
[----:B------:R-:W4:Y:S01]  /*07a0*/  LDG.E R18, desc[UR6][R18.64] ;  /* 0x0000000612127981 */ /* 0x000f22000c1e1900 */
[----:B------:R-:W-:-:S06]  /*07b0*/  IMAD.WIDE R16, R29, 0x4, R16 ;  /* 0x000000041d107825 */ /* 0x000fcc00078e0210 */
[----:B------:R-:W4:Y:S01]  /*07c0*/  LDG.E R16, desc[UR6][R16.64] ;  /* 0x0000000610107981 */ /* 0x000f22000c1e1900 */
[----:B------:R-:W-:-:S04]  /*07d0*/  IADD3 R4, PT, PT, R4, 0x10, RZ ;  /* 0x0000001004047810 */ /* 0x000fc80007ffe0ff */
[----:B------:R-:W-:Y:S02]  /*07e0*/  ISETP.NE.AND P1, PT, R4, RZ, PT ;  /* 0x000000ff0400720c */ /* 0x000fe40003f25270 */
[----:B------:R-:W-:Y:S01]  /*07f0*/  IADD3 R5, PT, PT, R5, 0x200, RZ ;  /* 0x0000020005057810 */ /* 0x000fe20007ffe0ff */
[----:B-----5:R-:W-:-:S04]  /*0800*/  FFMA R9, R9, R20, R8 ;  /* 0x0000001409097223 */ /* 0x020fc80000000008 */
[----:B--2---:R-:W-:-:S04]  /*0810*/  FFMA R10, R10, R23, R9 ;  /* 0x000000170a0a7223 */ /* 0x004fc80000000009 */
[----:B---3--:R-:W-:-:S04]  /*0820*/  FFMA R11, R11, R24, R10 ;  /* 0x000000180b0b7223 */ /* 0x008fc8000000000a */
[----:B----4-:R-:W-:-:S04]  /*0830*/  FFMA R26, R26, R18, R11 ;  /* 0x000000121a1a7223 */ /* 0x010fc8000000000b */
[----:B------:R-:W-:Y:S01]  /*0840*/  FFMA R23, R27, R16, R26 ;  /* 0x000000101b177223 */ /* 0x000fe2000000001a */
[----:B------:R-:W-:Y:S06]  /*0850*/  @P1 BRA `(.L_x_4) ;  /* 0xfffffff800a41947 */ /* 0x000fec000383ffff */
.L_x_3:
[----:B------:R-:W-:Y:S05]  /*0860*/  BSYNC.RECONVERGENT B1 ;  /* 0x0000000000017941 */ /* 0x000fea0003800200 */
.L_x_2:
[----:B------:R-:W-:Y:S04]  /*0870*/  BSSY.RECONVERGENT B1, `(.L_x_5) ;  /* 0x0000067000017945 */ /* 0x000fe80003800200 */
[----:B------:R-:W-:Y:S05]  /*0880*/  @!P0 BRA `(.L_x_6) ;  /* 0x0000000400948947 */ /* 0x000fea0003800000 */
[----:B------:R-:W-:Y:S01]  /*0890*/  ISETP.GE.U32.AND P0, PT, R7, 0x8, PT ;  /* 0x000000080700780c */ /* 0x000fe20003f06070 */
[----:B------:R-:W-:Y:S01]  /*08a0*/  BSSY.RECONVERGENT B2, `(.L_x_7) ;  /* 0x0000032000027945 */ /* 0x000fe20003800200 */
[----:B------:R-:W-:-:S04]  /*08b0*/  LOP3.LUT R22, R6, 0x7, RZ, 0xc0, !PT ;  /* 0x0000000706167812 */ /* 0x000fc800078ec0ff */
[----:B------:R-:W-:-:S07]  /*08c0*/  ISETP.NE.AND P1, PT, R22, RZ, PT ;  /* 0x000000ff1600720c */ /* 0x000fce0003f25270 */
[----:B------:R-:W-:Y:S06]  /*08d0*/  @!P0 BRA `(.L_x_8) ;  /* 0x0000000000b88947 */ /* 0x000fec0003800000 */
[----:B------:R-:W0:Y:S08]  /*08e0*/  LDC.64 R28, c[0x0][0x390] ;  /* 0x0000e400ff1c7b82 */ /* 0x000e300000000a00 */
[----:B------:R-:W1:Y:S08]  /*08f0*/  LDC.64 R10, c[0x0][0x3a0] ;  /* 0x0000e800ff0a7b82 */ /* 0x000e700000000a00 */
[----:B------:R-:W2:Y:S01]  /*0900*/  LDC.64 R8, c[0x0][0x398] ;  /* 0x0000e600ff087b82 */ /* 0x000ea20000000a00 */
[----:B0-----:R-:W-:-:S05]  /*0910*/  IMAD.WIDE R28, R5, 0x4, R28 ;  /* 0x00000004051c7825 */ /* 0x001fca00078e021c */
[----:B------:R-:W1:Y:S04]  /*0920*/  LDG.E R27, desc[UR6][R28.64] ;  /* 0x000000061c1b7981 */ /* 0x000e68000c1e1900 */
[----:B------:R-:W3:Y:S04]  /*0930*/  LDG.E R21, desc[UR6][R28.64+0x80] ;  /* 0x000080061c157981 */ /* 0x000ee8000c1e1900 */
[----:B------:R-:W4:Y:S04]  /*0940*/  LDG.E R13, desc[UR6][R28.64+0x100] ;  /* 0x000100061c0d7981 */ /* 0x000f28000c1e1900 */
[----:B------:R-:W5:Y:S01]  /*0950*/  LDG.E R15, desc[UR6][R28.64+0x180] ;  /* 0x000180061c0f7981 */ /* 0x000f62000c1e1900 */
[----:B--2---:R-:W-:-:S03]  /*0960*/  IMAD.WIDE R8, R5, 0x4, R8 ;  /* 0x0000000405087825 */ /* 0x004fc600078e0208 */
[----:B------:R-:W2:Y:S04]  /*0970*/  LDG.E R17, desc[UR6][R28.64+0x200] ;  /* 0x000200061c117981 */ /* 0x000ea8000c1e1900 */
[----:B------:R-:W2:Y:S04]  /*0980*/  LDG.E R18, desc[UR6][R8.64] ;  /* 0x0000000608127981 */ /* 0x000ea8000c1e1900 */
[----:B------:R-:W2:Y:S04]  /*0990*/  LDG.E R19, desc[UR6][R28.64+0x280] ;  /* 0x000280061c137981 */ /* 0x000ea8000c1e1900 */
[----:B------:R-:W2:Y:S04]  /*09a0*/  LDG.E R25, desc[UR6][R28.64+0x300] ;  /* 0x000300061c197981 */ /* 0x000ea8000c1e1900 */
[----:B------:R-:W2:Y:S04]  /*09b0*/  LDG.E R7, desc[UR6][R28.64+0x380] ;  /* 0x000380061c077981 */ /* 0x000ea8000c1e1900 */
[----:B------:R-:W2:Y:S04]  /*09c0*/  LDG.E R24, desc[UR6][R8.64+0x100] ;  /* 0x0001000608187981 */ /* 0x000ea8000c1e1900 */
[----:B------:R-:W2:Y:S01]  /*09d0*/  LDG.E R28, desc[UR6][R8.64+0x180] ;  /* 0x00018006081c7981 */ /* 0x000ea2000c1e1900 */
[----:B-1----:R-:W-:-:S06]  /*09e0*/  IMAD.WIDE R26, R27, 0x4, R10 ;  /* 0x000000041b1a7825 */ /* 0x002fcc00078e020a */
[----:B------:R-:W2:Y:S01]  /*09f0*/  LDG.E R26, desc[UR6][R26.64] ;  /* 0x000000061a1a7981 */ /* 0x000ea2000c1e1900 */
[----:B---3--:R-:W-:-:S04]  /*0a00*/  IMAD.WIDE R20, R21, 0x4, R10 ;  /* 0x0000000415147825 */ /* 0x008fc800078e020a */
[--C-:B----4-:R-:W-:Y:S01]  /*0a10*/  IMAD.WIDE R12, R13, 0x4, R10.reuse ;  /* 0x000000040d0c7825 */ /* 0x110fe200078e020a */
[----:B------:R0:W3:Y:S04]  /*0a20*/  LDG.E R4, desc[UR6][R20.64] ;  /* 0x0000000614047981 */ /* 0x0000e8000c1e1900 */
[----:B------:R-:W3:Y:S01]  /*0a30*/  LDG.E R27, desc[UR6][R8.64+0x80] ;  /* 0x00008006081b7981 */ /* 0x000ee2000c1e1900 */
[----:B-----5:R-:W-:-:S03]  /*0a40*/  IMAD.WIDE R14, R15, 0x4, R10 ;  /* 0x000000040f0e7825 */ /* 0x020fc600078e020a */
[----:B------:R-:W4:Y:S01]  /*0a50*/  LDG.E R13, desc[UR6][R12.64] ;  /* 0x000000060c0d7981 */ /* 0x000f22000c1e1900 */
[----:B--2---:R-:W-:-:S03]  /*0a60*/  IMAD.WIDE R16, R17, 0x4, R10 ;  /* 0x0000000411107825 */ /* 0x004fc600078e020a */
[----:B------:R-:W2:Y:S04]  /*0a70*/  LDG.E R15, desc[UR6][R14.64] ;  /* 0x000000060e0f7981 */ /* 0x000ea8000c1e1900 */
[----:B------:R-:W5:Y:S01]  /*0a80*/  LDG.E R16, desc[UR6][R16.64] ;  /* 0x0000000610107981 */ /* 0x000f62000c1e1900 */
[----:B0-----:R-:W-:-:S03]  /*0a90*/  IMAD.WIDE R20, R25, 0x4, R10 ;  /* 0x0000000419147825 */ /* 0x001fc600078e020a */
[----:B------:R-:W5:Y:S04]  /*0aa0*/  LDG.E R12, desc[UR6][R8.64+0x280] ;  /* 0x00028006080c7981 */ /* 0x000f68000c1e1900 */
[----:B------:R-:W5:Y:S04]  /*0ab0*/  LDG.E R20, desc[UR6][R20.64] ;  /* 0x0000000614147981 */ /* 0x000f68000c1e1900 */
[----:B------:R-:W5:Y:S01]  /*0ac0*/  LDG.E R14, desc[UR6][R8.64+0x380] ;  /* 0x00038006080e7981 */ /* 0x000f62000c1e1900 */
[----:B------:R-:W-:Y:S01]  /*0ad0*/  FFMA R26, R18, R26, R23 ;  /* 0x0000001a121a7223 */ /* 0x000fe20000000017 */
[----:B------:R-:W-:-:S02]  /*0ae0*/  IMAD.WIDE R18, R19, 0x4, R10 ;  /* 0x0000000413127825 */ /* 0x000fc400078e020a */
[----:B------:R-:W5:Y:S02]  /*0af0*/  LDG.E R23, desc[UR6][R8.64+0x200] ;  /* 0x0002000608177981 */ /* 0x000f64000c1e1900 */
[----:B------:R-:W-:Y:S02]  /*0b00*/  IMAD.WIDE R10, R7, 0x4, R10 ;  /* 0x00000004070a7825 */ /* 0x000fe400078e020a */
[----:B------:R-:W5:Y:S04]  /*0b10*/  LDG.E R19, desc[UR6][R18.64] ;  /* 0x0000000612137981 */ /* 0x000f68000c1e1900 */
[----:B------:R-:W5:Y:S04]  /*0b20*/  LDG.E R7, desc[UR6][R8.64+0x300] ;  /* 0x0003000608077981 */ /* 0x000f68000c1e1900 */
[----:B------:R-:W5:Y:S01]  /*0b30*/  LDG.E R10, desc[UR6][R10.64] ;  /* 0x000000060a0a7981 */ /* 0x000f62000c1e1900 */
[----:B---3--:R-:W-:-:S04]  /*0b40*/  FFMA R27, R27, R4, R26 ;  /* 0x000000041b1b7223 */ /* 0x008fc8000000001a */
[----:B----4-:R-:W-:-:S04]  /*0b50*/  FFMA R13, R24, R13, R27 ;  /* 0x0000000d180d7223 */ /* 0x010fc8000000001b */
[----:B--2---:R-:W-:Y:S01]  /*0b60*/  FFMA R28, R28, R15, R13 ;  /* 0x0000000f1c1c7223 */ /* 0x004fe2000000000d */
[----:B------:R-:W-:-:S03]  /*0b70*/  IADD3 R5, PT, PT, R5, 0x100, RZ ;  /* 0x0000010005057810 */ /* 0x000fc60007ffe0ff */
[----:B-----5:R-:W-:-:S04]  /*0b80*/  FFMA R23, R23, R16, R28 ;  /* 0x0000001017177223 */ /* 0x020fc8000000001c */
[----:B------:R-:W-:-:S04]  /*0b90*/  FFMA R12, R12, R19, R23 ;  /* 0x000000130c0c7223 */ /* 0x000fc80000000017 */
[----:B------:R-:W-:-:S04]  /*0ba0*/  FFMA R7, R7, R20, R12 ;  /* 0x0000001407077223 */ /* 0x000fc8000000000c */
[----:B------:R-:W-:-:S07]  /*0bb0*/  FFMA R23, R14, R10, R7 ;  /* 0x0000000a0e177223 */ /* 0x000fce0000000007 */
.L_x_8:
[----:B------:R-:W-:Y:S05]  /*0bc0*/  BSYNC.RECONVERGENT B2 ;  /* 0x0000000000027941 */ /* 0x000fea0003800200 */
.L_x_7:
[----:B------:R-:W-:Y:S05]  /*0bd0*/  @!P1 BRA `(.L_x_6) ;  /* 0x0000000000c09947 */ /* 0x000fea0003800000 */
[----:B------:R-:W-:Y:S01]  /*0be0*/  ISETP.GE.U32.AND P0, PT, R22, 0x4, PT ;  /* 0x000000041600780c */ /* 0x000fe20003f06070 */
[----:B------:R-:W-:Y:S01]  /*0bf0*/  BSSY.RECONVERGENT B2, `(.L_x_9) ;  /* 0x000001e000027945 */ /* 0x000fe20003800200 */
[----:B------:R-:W-:-:S04]  /*0c00*/  LOP3.LUT R6, R6, 0x3, RZ, 0xc0, !PT ;  /* 0x0000000306067812 */ /* 0x000fc800078ec0ff */
[----:B------:R-:W-:-:S07]  /*0c10*/  ISETP.NE.AND P1, PT, R6, RZ, PT ;  /* 0x000000ff0600720c */ /* 0x000fce0003f25270 */
[----:B------:R-:W-:Y:S06]  /*0c20*/  @!P0 BRA `(.L_x_10) ;  /* 0x0000000000688947 */ /* 0x000fec0003800000 */
[----:B------:R-:W0:Y:S08]  /*0c30*/  LDC.64 R8, c[0x0][0x390] ;  /* 0x0000e400ff087b82 */ /* 0x000e300000000a00 */
[----:B------:R-:W1:Y:S01]  /*0c40*/  LDC.64 R10, c[0x0][0x398] ;  /* 0x0000e600ff0a7b82 */ /* 0x000e620000000a00 */
[----:B0-----:R-:W-:-:S07]  /*0c50*/  IMAD.WIDE R16, R5, 0x4, R8 ;  /* 0x0000000405107825 */ /* 0x001fce00078e0208 */
[----:B------:R-:W0:Y:S01]  /*0c60*/  LDC.64 R8, c[0x0][0x3a0] ;  /* 0x0000e800ff087b82 */ /* 0x000e220000000a00 */
[----:B------:R-:W0:Y:S04]  /*0c70*/  LDG.E R19, desc[UR6][R16.64] ;  /* 0x0000000610137981 */ /* 0x000e28000c1e1900 */
[----:B------:R-:W2:Y:S04]  /*0c80*/  LDG.E R13, desc[UR6][R16.64+0x80] ;  /* 0x00008006100d7981 */ /* 0x000ea8000c1e1900 */
[----:B------:R-:W3:Y:S04]  /*0c90*/  LDG.E R15, desc[UR6][R16.64+0x100] ;  /* 0x00010006100f7981 */ /* 0x000ee8000c1e1900 */
[----:B------:R-:W4:Y:S01]  /*0ca0*/  LDG.E R21, desc[UR6][R16.64+0x180] ;  /* 0x0001800610157981 */ /* 0x000f22000c1e1900 */
[----:B-1----:R-:W-:-:S05]  /*0cb0*/  IMAD.WIDE R10, R5, 0x4, R10 ;  /* 0x00000004050a7825 */ /* 0x002fca00078e020a */
[----:B------:R-:W5:Y:S04]  /*0cc0*/  LDG.E R4, desc[UR6][R10.64] ;  /* 0x000000060a047981 */ /* 0x000f68000c1e1900 */
[----:B------:R-:W5:Y:S04]  /*0cd0*/  LDG.E R7, desc[UR6][R10.64+0x80] ;  /* 0x000080060a077981 */ /* 0x000f68000c1e1900 */
[----:B------:R-:W5:Y:S01]  /*0ce0*/  LDG.E R17, desc[UR6][R10.64+0x100] ;  /* 0x000100060a117981 */ /* 0x000f62000c1e1900 */
[----:B0-----:R-:W-:-:S04]  /*0cf0*/  IMAD.WIDE R18, R19, 0x4, R8 ;  /* 0x0000000413127825 */ /* 0x001fc800078e0208 */
[--C-:B--2---:R-:W-:Y:S02]  /*0d00*/  IMAD.WIDE R12, R13, 0x4, R8.reuse ;  /* 0x000000040d0c7825 */ /* 0x104fe400078e0208 */
[----:B------:R-:W5:Y:S02]  /*0d10*/  LDG.E R18, desc[UR6][R18.64] ;  /* 0x0000000612127981 */ /* 0x000f64000c1e1900 */
[--C-:B---3--:R-:W-:Y:S02]  /*0d20*/  IMAD.WIDE R14, R15, 0x4, R8.reuse ;  /* 0x000000040f0e7825 */ /* 0x108fe400078e0208 */
[----:B------:R-:W2:Y:S02]  /*0d30*/  LDG.E R12, desc[UR6][R12.64] ;  /* 0x000000060c0c7981 */ /* 0x000ea4000c1e1900 */
[----:B----4-:R-:W-:Y:S02]  /*0d40*/  IMAD.WIDE R8, R21, 0x4, R8 ;  /* 0x0000000415087825 */ /* 0x010fe400078e0208 */
[----:B------:R-:W3:Y:S04]  /*0d50*/  LDG.E R14, desc[UR6][R14.64] ;  /* 0x000000060e0e7981 */ /* 0x000ee8000c1e1900 */
[----:B------:R-:W4:Y:S04]  /*0d60*/  LDG.E R21, desc[UR6][R10.64+0x180] ;  /* 0x000180060a157981 */ /* 0x000f28000c1e1900 */
[----:B------:R-:W4:Y:S01]  /*0d70*/  LDG.E R8, desc[UR6][R8.64] ;  /* 0x0000000608087981 */ /* 0x000f22000c1e1900 */
[----:B------:R-:W-:Y:S01]  /*0d80*/  IADD3 R5, PT, PT, R5, 0x80, RZ ;  /* 0x0000008005057810 */ /* 0x000fe20007ffe0ff */
[----:B-----5:R-:W-:-:S04]  /*0d90*/  FFMA R4, R4, R18, R23 ;  /* 0x0000001204047223 */ /* 0x020fc80000000017 */
[----:B--2---:R-:W-:-:S04]  /*0da0*/  FFMA R4, R7, R12, R4 ;  /* 0x0000000c07047223 */ /* 0x004fc80000000004 */
[----:B---3--:R-:W-:-:S04]  /*0db0*/  FFMA R4, R17, R14, R4 ;  /* 0x0000000e11047223 */ /* 0x008fc80000000004 */
[----:B----4-:R-:W-:-:S07]  /*0dc0*/  FFMA R23, R21, R8, R4 ;  /* 0x0000000815177223 */ /* 0x010fce0000000004 */
.L_x_10:
[----:B------:R-:W-:Y:S05]  /*0dd0*/  BSYNC.RECONVERGENT B2 ;  /* 0x0000000000027941 */ /* 0x000fea0003800200 */
.L_x_9:
[----:B------:R-:W-:Y:S05]  /*0de0*/  @!P1 BRA `(.L_x_6) ;  /* 0x00000000003c9947 */ /* 0x000fea0003800000 */
[----:B------:R-:W0:Y:S01]  /*0df0*/  LDC.64 R8, c[0x0][0x3a0] ;  /* 0x0000e800ff087b82 */ /* 0x000e220000000a00 */
[----:B------:R-:W-:-:S07]  /*0e00*/  IADD3 R4, PT, PT, -R6, RZ, RZ ;  /* 0x000000ff06047210 */ /* 0x000fce0007ffe1ff */
[----:B------:R-:W1:Y:S08]  /*0e10*/  LDC.64 R10, c[0x0][0x390] ;  /* 0x0000e400ff0a7b82 */ /* 0x000e700000000a00 */
[----:B------:R-:W2:Y:S02]  /*0e20*/  LDC.64 R12, c[0x0][0x398] ;  /* 0x0000e600ff0c7b82 */ /* 0x000ea40000000a00 */
.L_x_11:
[----:B-1----:R-:W-:-:S06]  /*0e30*/  IMAD.WIDE R6, R5, 0x4, R10 ;  /* 0x0000000405067825 */ /* 0x002fcc00078e020a */
[----:B------:R-:W0:Y:S01]  /*0e40*/  LDG.E R7, desc[UR6][R6.64] ;  /* 0x0000000606077981 */ /* 0x000e22000c1e1900 */
[----:B--2---:R-:W-:-:S06]  /*0e50*/  IMAD.WIDE R14, R5, 0x4, R12 ;  /* 0x00000004050e7825 */ /* 0x004fcc00078e020c */
[----:B------:R-:W2:Y:S01]  /*0e60*/  LDG.E R14, desc[UR6][R14.64] ;  /* 0x000000060e0e7981 */ /* 0x000ea2000c1e1900 */
[----:B------:R-:W-:Y:S01]  /*0e70*/  IADD3 R4, PT, PT, R4, 0x1, RZ ;  /* 0x0000000104047810 */ /* 0x000fe20007ffe0ff */
[----:B0-----:R-:W-:-:S06]  /*0e80*/  IMAD.WIDE R16, R7, 0x4, R8 ;  /* 0x0000000407107825 */ /* 0x001fcc00078e0208 */
[----:B------:R-:W2:Y:S01]  /*0e90*/  LDG.E R16, desc[UR6][R16.64] ;  /* 0x0000000610107981 */ /* 0x000ea2000c1e1900 */
[----:B------:R-:W-:Y:S02]  /*0ea0*/  ISETP.NE.AND P0, PT, R4, RZ, PT ;  /* 0x000000ff0400720c */ /* 0x000fe40003f05270 */
[----:B------:R-:W-:Y:S01]  /*0eb0*/  IADD3 R5, PT, PT, R5, 0x20, RZ ;  /* 0x0000002005057810 */ /* 0x000fe20007ffe0ff */
[----:B--2---:R-:W-:-:S10]  /*0ec0*/  FFMA R23, R14, R16, R23 ;  /* 0x000000100e177223 */ /* 0x004fd40000000017 */
[----:B------:R-:W-:Y:S05]  /*0ed0*/  @P0 BRA `(.L_x_11) ;  /* 0xfffffffc00d40947 */ /* 0x000fea000383ffff */
.L_x_6:
[----:B------:R-:W-:Y:S05]  /*0ee0*/  BSYNC.RECONVERGENT B1 ;  /* 0x0000000000017941 */ /* 0x000fea0003800200 */
.L_x_5:
[----:B------:R0:W-:Y:S02]  /*0ef0*/  STS [R2], R23 ;  /* 0x0000001702007388 */ /* 0x0001e40000000800 */
.L_x_1:
[----:B------:R-:W-:Y:S05]  /*0f00*/  BSYNC.RECONVERGENT B0 ;  /* 0x0000000000007941 */ /* 0x000fea0003800200 */
.L_x_0:
[----:B------:R-:W-:-:S13]  /*0f10*/  ISETP.GT.U32.AND P0, PT, R3, 0xf, PT ;  /* 0x0000000f0300780c */ /* 0x000fda0003f04070 */
[----:B------:R-:W-:Y:S05]  /*0f20*/  @P0 EXIT ;  /* 0x000000000000094d */ /* 0x000fea0003800000 */
[----:B------:R-:W0:Y:S01]  /*0f30*/  LDS R4, [R2+0x40] ;  /* 0x0000400002047984 */ /* 0x000e220000000800 */
[----:B------:R-:W-:Y:S01]  /*0f40*/  ISETP.GT.U32.AND P0, PT, R3, 0x7, PT ;  /* 0x000000070300780c */ /* 0x000fe20003f04070 */
[----:B0-----:R-:W-:-:S05]  /*0f50*/  FADD R23, R4, R23 ;  /* 0x0000001704177221 */ /* 0x001fca0000000000 */
[----:B------:R0:W-:Y:S07]  /*0f60*/  STS [R2], R23 ;  /* 0x0000001702007388 */ /* 0x0001ee0000000800 */
        /* <DEDUP_REMOVED lines=12> */
[----:B------:R-:W-:Y:S01]  /*1030*/  ISETP.NE.AND P0, PT, R3, RZ, PT ;  /* 0x000000ff0300720c */ /* 0x000fe20003f05270 */
[----:B0-----:R-:W-:-:S05]  /*1040*/  FADD R23, R23, R4 ;  /* 0x0000000417177221 */ /* 0x001fca0000000000 */
[----:B------:R0:W-:Y:S07]  /*1050*/  STS [R2], R23 ;  /* 0x0000001702007388 */ /* 0x0001ee0000000800 */
[----:B------:R-:W-:Y:S05]  /*1060*/  @P0 EXIT ;  /* 0x000000000000094d */ /* 0x000fea0003800000 */
[----:B------:R-:W1:Y:S01]  /*1070*/  LDS R3, [R2+0x4] ;  /* 0x0000040002037984 */ /* 0x000e620000000800 */
[----:B------:R-:W2:Y:S02]  /*1080*/  LDC.64 R4, c[0x0][0x3a8] ;  /* 0x0000ea00ff047b82 */ /* 0x000ea40000000a00 */
[----:B--2---:R-:W-:-:S04]  /*1090*/  IMAD.WIDE R4, R0, 0x4, R4 ;  /* 0x0000000400047825 */ /* 0x004fc800078e0204 */
[----:B-1----:R-:W-:-:S05]  /*10a0*/  FADD R3, R23, R3 ;  /* 0x0000000317037221 */ /* 0x002fca0000000000 */
[----:B------:R-:W-:Y:S04]  /*10b0*/  STS [R2], R3 ;  /* 0x0000000302007388 */ /* 0x000fe80000000800 */
[----:B------:R-:W-:Y:S01]  /*10c0*/  STG.E desc[UR6][R4.64], R3 ;  /* 0x0000000304007986 */ /* 0x000fe2000c101906 */
[----:B------:R-:W-:Y:S05]  /*10d0*/  EXIT ;  /* 0x000000000000794d */ /* 0x000fea0003800000 */
.L_x_12:
[----:B------:R-:W-:-:S00]  /*10e0*/  BRA `(.L_x_12) ;  /* 0xfffffffc00fc7947 */ /* 0x000fc0000383ffff */
[----:B------:R-:W-:-:S00]  /*10f0*/  NOP ;  /* 0x0000000000007918 */ /* 0x000fc00000000000 */
        /* <DEDUP_REMOVED lines=8> */
.L_x_13:


//--------------------- .nv.shared._Z2mviPiS_PfS0_S0_ --------------------------
	.section	.nv.shared._Z2mviPiS_PfS0_S0_,"aw",@nobits
	.sectionflags	@""
	.align	4
.nv.shared._Z2mviPiS_PfS0_S0_:
	.zero		1536


//--------------------- .nv.shared.reserved.0     --------------------------
	.section	.nv.shared.reserved.0,"aw",@nobits
	.weak		__nv_reservedSMEM_offset_0_alias
	.size		__nv_reservedSMEM_offset_0_alias, 0, 64
	.other		__nv_reservedSMEM_offset_0_alias,@"STO_CUDA_RESERVED_SHARED STV_DEFAULT"
__nv_reservedSMEM_offset_0_alias:
	.zero		0
	.zero		64


//--------------------- .nv.constant0._Z2mviPiS_PfS0_S0_ --------------------------
	.section	.nv.constant0._Z2mviPiS_PfS0_S0_,"a",@progbits
	.sectionflags	@""
	.align	4
.nv.constant0._Z2mviPiS_PfS0_S0_:
	.zero		944


//--------------------- SYMBOLS --------------------------

	.type		.nv.reservedSmem.offset0,@object
	.size		.nv.reservedSmem.offset0,0x4
	.type		.nv.reservedSmem.cap,@object
	.size		.nv.reservedSmem.cap,0x4
